//
// Generated by NVIDIA NVVM Compiler
//
// Compiler Build ID: CL-36424714
// Cuda compilation tools, release 13.0, V13.0.88
// Based on NVVM 20.0.0
//

.version 9.0
.target sm_100
.address_size 64

	// .globl	_Z14transposeNaivePfPKf
// _ZZ18transposeCoalescedPfPKfE4tile has been demoted
// _ZZ24transposeNoBankConflictsPfPKfE4tile has been demoted

.visible .entry _Z14transposeNaivePfPKf(
	.param .u64 .ptr .align 1 _Z14transposeNaivePfPKf_param_0,
	.param .u64 .ptr .align 1 _Z14transposeNaivePfPKf_param_1
)
{
	.reg .b32 	%r<18>;
	.reg .b32 	%f<5>;
	.reg .b64 	%rd<15>;

	ld.param.u64 	%rd1, [_Z14transposeNaivePfPKf_param_0];
	ld.param.u64 	%rd2, [_Z14transposeNaivePfPKf_param_1];
	mov.u32 	%r1, %ctaid.x;
	shl.b32 	%r2, %r1, 5;
	mov.u32 	%r3, %tid.x;
	add.s32 	%r4, %r2, %r3;
	mov.u32 	%r5, %ctaid.y;
	shl.b32 	%r6, %r5, 5;
	mov.u32 	%r7, %tid.y;
	add.s32 	%r8, %r6, %r7;
	mov.u32 	%r9, %nctaid.x;
	shl.b32 	%r10, %r9, 5;
	cvta.to.global.u64 	%rd3, %rd2;
	cvta.to.global.u64 	%rd4, %rd1;
	mad.lo.s32 	%r11, %r8, %r10, %r4;
	mul.wide.s32 	%rd5, %r11, 4;
	add.s64 	%rd6, %rd3, %rd5;
	ld.global.f32 	%f1, [%rd6];
	mad.lo.s32 	%r12, %r4, %r10, %r8;
	mul.wide.s32 	%rd7, %r12, 4;
	add.s64 	%rd8, %rd4, %rd7;
	st.global.f32 	[%rd8], %f1;
	shl.b32 	%r13, %r9, 8;
	add.s32 	%r14, %r11, %r13;
	mul.wide.s32 	%rd9, %r14, 4;
	add.s64 	%rd10, %rd3, %rd9;
	ld.global.f32 	%f2, [%rd10];
	st.global.f32 	[%rd8+32], %f2;
	shl.b32 	%r15, %r9, 9;
	add.s32 	%r16, %r11, %r15;
	mul.wide.s32 	%rd11, %r16, 4;
	add.s64 	%rd12, %rd3, %rd11;
	ld.global.f32 	%f3, [%rd12];
	st.global.f32 	[%rd8+64], %f3;
	add.s32 	%r17, %r16, %r13;
	mul.wide.s32 	%rd13, %r17, 4;
	add.s64 	%rd14, %rd3, %rd13;
	ld.global.f32 	%f4, [%rd14];
	st.global.f32 	[%rd8+96], %f4;
	ret;

}
	// .globl	_Z18transposeCoalescedPfPKf
.visible .entry _Z18transposeCoalescedPfPKf(
	.param .u64 .ptr .align 1 _Z18transposeCoalescedPfPKf_param_0,
	.param .u64 .ptr .align 1 _Z18transposeCoalescedPfPKf_param_1
)
{
	.reg .b32 	%r<31>;
	.reg .b32 	%f<9>;
	.reg .b64 	%rd<21>;
	// demoted variable
	.shared .align 4 .b8 _ZZ18transposeCoalescedPfPKfE4tile[4096];
	ld.param.u64 	%rd1, [_Z18transposeCoalescedPfPKf_param_0];
	ld.param.u64 	%rd2, [_Z18transposeCoalescedPfPKf_param_1];
	mov.u32 	%r1, %ctaid.x;
	shl.b32 	%r2, %r1, 5;
	mov.u32 	%r3, %tid.x;
	add.s32 	%r4, %r2, %r3;
	mov.u32 	%r5, %ctaid.y;
	shl.b32 	%r6, %r5, 5;
	mov.u32 	%r7, %tid.y;
	add.s32 	%r8, %r6, %r7;
	mov.u32 	%r9, %nctaid.x;
	shl.b32 	%r10, %r9, 5;
	shl.b32 	%r11, %r3, 2;
	mov.u32 	%r12, _ZZ18transposeCoalescedPfPKfE4tile;
	add.s32 	%r13, %r12, %r11;
	cvta.to.global.u64 	%rd3, %rd2;
	mad.lo.s32 	%r14, %r8, %r10, %r4;
	mul.wide.s32 	%rd4, %r14, 4;
	add.s64 	%rd5, %rd3, %rd4;
	ld.global.f32 	%f1, [%rd5];
	shl.b32 	%r15, %r7, 7;
	add.s32 	%r16, %r13, %r15;
	st.shared.f32 	[%r16], %f1;
	shl.b32 	%r17, %r9, 8;
	add.s32 	%r18, %r14, %r17;
	mul.wide.s32 	%rd6, %r18, 4;
	add.s64 	%rd7, %rd3, %rd6;
	ld.global.f32 	%f2, [%rd7];
	st.shared.f32 	[%r16+1024], %f2;
	shl.b32 	%r19, %r9, 9;
	add.s32 	%r20, %r14, %r19;
	mul.wide.s32 	%rd8, %r20, 4;
	add.s64 	%rd9, %rd3, %rd8;
	ld.global.f32 	%f3, [%rd9];
	st.shared.f32 	[%r16+2048], %f3;
	add.s32 	%r21, %r20, %r17;
	mul.wide.s32 	%rd10, %r21, 4;
	add.s64 	%rd11, %rd3, %rd10;
	ld.global.f32 	%f4, [%rd11];
	st.shared.f32 	[%r16+3072], %f4;
	bar.sync 	0;
	add.s32 	%r22, %r6, %r3;
	add.s32 	%r23, %r2, %r7;
	mad.lo.s32 	%r24, %r3, 124, %r13;
	cvta.to.global.u64 	%rd12, %rd1;
	shl.b32 	%r25, %r7, 2;
	add.s32 	%r26, %r24, %r25;
	ld.shared.f32 	%f5, [%r26];
	mad.lo.s32 	%r27, %r23, %r10, %r22;
	mul.wide.s32 	%rd13, %r27, 4;
	add.s64 	%rd14, %rd12, %rd13;
	st.global.f32 	[%rd14], %f5;
	ld.shared.f32 	%f6, [%r26+32];
	add.s32 	%r28, %r27, %r17;
	mul.wide.s32 	%rd15, %r28, 4;
	add.s64 	%rd16, %rd12, %rd15;
	st.global.f32 	[%rd16], %f6;
	ld.shared.f32 	%f7, [%r26+64];
	add.s32 	%r29, %r27, %r19;
	mul.wide.s32 	%rd17, %r29, 4;
	add.s64 	%rd18, %rd12, %rd17;
	st.global.f32 	[%rd18], %f7;
	ld.shared.f32 	%f8, [%r26+96];
	add.s32 	%r30, %r29, %r17;
	mul.wide.s32 	%rd19, %r30, 4;
	add.s64 	%rd20, %rd12, %rd19;
	st.global.f32 	[%rd20], %f8;
	ret;

}
	// .globl	_Z24transposeNoBankConflictsPfPKf
.visible .entry _Z24transposeNoBankConflictsPfPKf(
	.param .u64 .ptr .align 1 _Z24transposeNoBankConflictsPfPKf_param_0,
	.param .u64 .ptr .align 1 _Z24transposeNoBankConflictsPfPKf_param_1
)
{
	.reg .b32 	%r<31>;
	.reg .b32 	%f<9>;
	.reg .b64 	%rd<21>;
	// demoted variable
	.shared .align 4 .b8 _ZZ24transposeNoBankConflictsPfPKfE4tile[4224];
	ld.param.u64 	%rd1, [_Z24transposeNoBankConflictsPfPKf_param_0];
	ld.param.u64 	%rd2, [_Z24transposeNoBankConflictsPfPKf_param_1];
	mov.u32 	%r1, %ctaid.x;
	shl.b32 	%r2, %r1, 5;
	mov.u32 	%r3, %tid.x;
	add.s32 	%r4, %r2, %r3;
	mov.u32 	%r5, %ctaid.y;
	shl.b32 	%r6, %r5, 5;
	mov.u32 	%r7, %tid.y;
	add.s32 	%r8, %r6, %r7;
	mov.u32 	%r9, %nctaid.x;
	shl.b32 	%r10, %r9, 5;
	shl.b32 	%r11, %r3, 2;
	mov.u32 	%r12, _ZZ24transposeNoBankConflictsPfPKfE4tile;
	add.s32 	%r13, %r12, %r11;
	cvta.to.global.u64 	%rd3, %rd2;
	mad.lo.s32 	%r14, %r8, %r10, %r4;
	mul.wide.s32 	%rd4, %r14, 4;
	add.s64 	%rd5, %rd3, %rd4;
	ld.global.f32 	%f1, [%rd5];
	mad.lo.s32 	%r15, %r7, 132, %r13;
	st.shared.f32 	[%r15], %f1;
	shl.b32 	%r16, %r9, 8;
	add.s32 	%r17, %r14, %r16;
	mul.wide.s32 	%rd6, %r17, 4;
	add.s64 	%rd7, %rd3, %rd6;
	ld.global.f32 	%f2, [%rd7];
	st.shared.f32 	[%r15+1056], %f2;
	shl.b32 	%r18, %r9, 9;
	add.s32 	%r19, %r14, %r18;
	mul.wide.s32 	%rd8, %r19, 4;
	add.s64 	%rd9, %rd3, %rd8;
	ld.global.f32 	%f3, [%rd9];
	st.shared.f32 	[%r15+2112], %f3;
	add.s32 	%r20, %r19, %r16;
	mul.wide.s32 	%rd10, %r20, 4;
	add.s64 	%rd11, %rd3, %rd10;
	ld.global.f32 	%f4, [%rd11];
	st.shared.f32 	[%r15+3168], %f4;
	bar.sync 	0;
	add.s32 	%r21, %r6, %r3;
	add.s32 	%r22, %r2, %r7;
	shl.b32 	%r23, %r3, 7;
	add.s32 	%r24, %r13, %r23;
	cvta.to.global.u64 	%rd12, %rd1;
	shl.b32 	%r25, %r7, 2;
	add.s32 	%r26, %r24, %r25;
	ld.shared.f32 	%f5, [%r26];
	mad.lo.s32 	%r27, %r22, %r10, %r21;
	mul.wide.s32 	%rd13, %r27, 4;
	add.s64 	%rd14, %rd12, %rd13;
	st.global.f32 	[%rd14], %f5;
	ld.shared.f32 	%f6, [%r26+32];
	add.s32 	%r28, %r27, %r16;
	mul.wide.s32 	%rd15, %r28, 4;
	add.s64 	%rd16, %rd12, %rd15;
	st.global.f32 	[%rd16], %f6;
	ld.shared.f32 	%f7, [%r26+64];
	add.s32 	%r29, %r27, %r18;
	mul.wide.s32 	%rd17, %r29, 4;
	add.s64 	%rd18, %rd12, %rd17;
	st.global.f32 	[%rd18], %f7;
	ld.shared.f32 	%f8, [%r26+96];
	add.s32 	%r30, %r29, %r16;
	mul.wide.s32 	%rd19, %r30, 4;
	add.s64 	%rd20, %rd12, %rd19;
	st.global.f32 	[%rd20], %f8;
	ret;

}


// ===== COMPILED SASS (sm_100) =====

	.target	sm_100

	.elftype	@"ET_EXEC"


//--------------------- .note.nv.tkinfo           --------------------------
	.section	.note.nv.tkinfo,"",@"SHT_NOTE"
	.sectionflags	@"SHF_NOTE_NV_TKINFO"
	.tkinfo
        /*0018*/ 	.word	0x00000002
        /*0030*/ 	.string	""
        /*0030*/ 	.string	"ptxas"
        /*0030*/ 	.string	"Cuda compilation tools, release 13.0, V13.0.88"
        /*0030*/ 	.string	"Build cuda_13.0.r13.0/compiler.36424714_0"
        /*0030*/ 	.string	"-arch sm_100 -m 64 "



//--------------------- .note.nv.cuinfo           --------------------------
	.section	.note.nv.cuinfo,"",@"SHT_NOTE"
	.sectionflags	@"SHF_NOTE_NV_CUINFO"
        /*0018*/ 	.short	0x0002
        /*001a*/ 	.short	0x0064
        /*001c*/ 	.short	0x0082
	.zero		2


//--------------------- .nv.info                  --------------------------
	.section	.nv.info,"",@"SHT_CUDA_INFO"
	.align	4


	//----- nvinfo : EIATTR_REGCOUNT
	.align		4
        /*0000*/ 	.byte	0x04, 0x2f
        /*0002*/ 	.short	(.L_1 - .L_0)
	.align		4
.L_0:
        /*0004*/ 	.word	index@(_Z14transposeNaivePfPKf)
        /*0008*/ 	.word	0x00000010


	//----- nvinfo : EIATTR_FRAME_SIZE
	.align		4
.L_1:
        /*000c*/ 	.byte	0x04, 0x11
        /*000e*/ 	.short	(.L_3 - .L_2)
	.align		4
.L_2:
        /*0010*/ 	.word	index@(_Z14transposeNaivePfPKf)
        /*0014*/ 	.word	0x00000000


	//----- nvinfo : EIATTR_REGCOUNT
	.align		4
.L_3:
        /*0018*/ 	.byte	0x04, 0x2f
        /*001a*/ 	.short	(.L_5 - .L_4)
	.align		4
.L_4:
        /*001c*/ 	.word	index@(_Z18transposeCoalescedPfPKf)
        /*0020*/ 	.word	0x00000018


	//----- nvinfo : EIATTR_FRAME_SIZE
	.align		4
.L_5:
        /*0024*/ 	.byte	0x04, 0x11
        /*0026*/ 	.short	(.L_7 - .L_6)
	.align		4
.L_6:
        /*0028*/ 	.word	index@(_Z18transposeCoalescedPfPKf)
        /*002c*/ 	.word	0x00000000


	//----- nvinfo : EIATTR_REGCOUNT
	.align		4
.L_7:
        /*0030*/ 	.byte	0x04, 0x2f
        /*0032*/ 	.short	(.L_9 - .L_8)
	.align		4
.L_8:
        /*0034*/ 	.word	index@(_Z24transposeNoBankConflictsPfPKf)
        /*0038*/ 	.word	0x00000018


	//----- nvinfo : EIATTR_FRAME_SIZE
	.align		4
.L_9:
        /*003c*/ 	.byte	0x04, 0x11
        /*003e*/ 	.short	(.L_11 - .L_10)
	.align		4
.L_10:
        /*0040*/ 	.word	index@(_Z24transposeNoBankConflictsPfPKf)
        /*0044*/ 	.word	0x00000000


	//----- nvinfo : EIATTR_MIN_STACK_SIZE
	.align		4
.L_11:
        /*0048*/ 	.byte	0x04, 0x12
        /*004a*/ 	.short	(.L_13 - .L_12)
	.align		4
.L_12:
        /*004c*/ 	.word	index@(_Z24transposeNoBankConflictsPfPKf)
        /*0050*/ 	.word	0x00000000


	//----- nvinfo : EIATTR_MIN_STACK_SIZE
	.align		4
.L_13:
        /*0054*/ 	.byte	0x04, 0x12
        /*0056*/ 	.short	(.L_15 - .L_14)
	.align		4
.L_14:
        /*0058*/ 	.word	index@(_Z18transposeCoalescedPfPKf)
        /*005c*/ 	.word	0x00000000


	//----- nvinfo : EIATTR_MIN_STACK_SIZE
	.align		4
.L_15:
        /*0060*/ 	.byte	0x04, 0x12
        /*0062*/ 	.short	(.L_17 - .L_16)
	.align		4
.L_16:
        /*0064*/ 	.word	index@(_Z14transposeNaivePfPKf)
        /*0068*/ 	.word	0x00000000
.L_17:


//--------------------- .nv.compat                --------------------------
	.section	.nv.compat,"",@"SHT_CUDA_COMPAT_INFO"
	.align	4
        /*0000*/ 	.byte	0x02, 0x09, 0x00, 0x00, 0x02, 0x02, 0x01, 0x00, 0x02, 0x05, 0x05, 0x00, 0x03, 0x07, 0x01, 0x01
        /*0010*/ 	.byte	0x02, 0x03, 0x00, 0x00, 0x02, 0x06, 0x01, 0x00, 0x04, 0x0b, 0x08, 0x00, 0x09, 0x00, 0x00, 0x00
        /*0020*/ 	.byte	0x00, 0x00, 0x00, 0x00


//--------------------- .nv.info._Z24transposeNoBankConflictsPfPKf --------------------------
	.section	.nv.info._Z24transposeNoBankConflictsPfPKf,"",@"SHT_CUDA_INFO"
	.sectionflags	@""
	.align	4


	//----- nvinfo : EIATTR_CUDA_API_VERSION
	.align		4
        /*0000*/ 	.byte	0x04, 0x37
        /*0002*/ 	.short	(.L_19 - .L_18)
.L_18:
        /*0004*/ 	.word	0x00000082


	//----- nvinfo : EIATTR_KPARAM_INFO
	.align		4
.L_19:
        /*0008*/ 	.byte	0x04, 0x17
        /*000a*/ 	.short	(.L_21 - .L_20)
.L_20:
        /*000c*/ 	.word	0x00000000
        /*0010*/ 	.short	0x0001
        /*0012*/ 	.short	0x0008
        /*0014*/ 	.byte	0x00, 0xf5, 0x21, 0x00


	//----- nvinfo : EIATTR_KPARAM_INFO
	.align		4
.L_21:
        /*0018*/ 	.byte	0x04, 0x17
        /*001a*/ 	.short	(.L_23 - .L_22)
.L_22:
        /*001c*/ 	.word	0x00000000
        /*0020*/ 	.short	0x0000
        /*0022*/ 	.short	0x0000
        /*0024*/ 	.byte	0x00, 0xf5, 0x21, 0x00


	//----- nvinfo : EIATTR_SPARSE_MMA_MASK
	.align		4
.L_23:
        /*0028*/ 	.byte	0x03, 0x50
        /*002a*/ 	.short	0x0000


	//----- nvinfo : EIATTR_MAXREG_COUNT
	.align		4
        /*002c*/ 	.byte	0x03, 0x1b
        /*002e*/ 	.short	0x00ff


	//----- nvinfo : EIATTR_NUM_BARRIERS
	.align		4
        /*0030*/ 	.byte	0x02, 0x4c
        /*0032*/ 	.byte	0x01
	.zero		1


	//----- nvinfo : EIATTR_MERCURY_ISA_VERSION
	.align		4
        /*0034*/ 	.byte	0x03, 0x5f
        /*0036*/ 	.short	0x0101


	//----- nvinfo : EIATTR_VRC_CTA_INIT_COUNT
	.align		4
        /*0038*/ 	.byte	0x02, 0x4a
	.zero		1
	.zero		1


	//----- nvinfo : EIATTR_EXIT_INSTR_OFFSETS
	.align		4
        /*003c*/ 	.byte	0x04, 0x1c
        /*003e*/ 	.short	(.L_25 - .L_24)


	//   ....[0]....
.L_24:
        /*0040*/ 	.word	0x00000360


	//----- nvinfo : EIATTR_CBANK_PARAM_SIZE
	.align		4
.L_25:
        /*0044*/ 	.byte	0x03, 0x19
        /*0046*/ 	.short	0x0010


	//----- nvinfo : EIATTR_PARAM_CBANK
	.align		4
        /*0048*/ 	.byte	0x04, 0x0a
        /*004a*/ 	.short	(.L_27 - .L_26)
	.align		4
.L_26:
        /*004c*/ 	.word	index@(.nv.constant0._Z24transposeNoBankConflictsPfPKf)
        /*0050*/ 	.short	0x0380
        /*0052*/ 	.short	0x0010


	//----- nvinfo : EIATTR_SW_WAR
	.align		4
.L_27:
        /*0054*/ 	.byte	0x04, 0x36
        /*0056*/ 	.short	(.L_29 - .L_28)
.L_28:
        /*0058*/ 	.word	0x00000008
.L_29:


//--------------------- .nv.info._Z18transposeCoalescedPfPKf --------------------------
	.section	.nv.info._Z18transposeCoalescedPfPKf,"",@"SHT_CUDA_INFO"
	.sectionflags	@""
	.align	4


	//----- nvinfo : EIATTR_CUDA_API_VERSION
	.align		4
        /*0000*/ 	.byte	0x04, 0x37
        /*0002*/ 	.short	(.L_31 - .L_30)
.L_30:
        /*0004*/ 	.word	0x00000082


	//----- nvinfo : EIATTR_KPARAM_INFO
	.align		4
.L_31:
        /*0008*/ 	.byte	0x04, 0x17
        /*000a*/ 	.short	(.L_33 - .L_32)
.L_32:
        /*000c*/ 	.word	0x00000000
        /*0010*/ 	.short	0x0001
        /*0012*/ 	.short	0x0008
        /*0014*/ 	.byte	0x00, 0xf5, 0x21, 0x00


	//----- nvinfo : EIATTR_KPARAM_INFO
	.align		4
.L_33:
        /*0018*/ 	.byte	0x04, 0x17
        /*001a*/ 	.short	(.L_35 - .L_34)
.L_34:
        /*001c*/ 	.word	0x00000000
        /*0020*/ 	.short	0x0000
        /*0022*/ 	.short	0x0000
        /*0024*/ 	.byte	0x00, 0xf5, 0x21, 0x00


	//----- nvinfo : EIATTR_SPARSE_MMA_MASK
	.align		4
.L_35:
        /*0028*/ 	.byte	0x03, 0x50
        /*002a*/ 	.short	0x0000


	//----- nvinfo : EIATTR_MAXREG_COUNT
	.align		4
        /*002c*/ 	.byte	0x03, 0x1b
        /*002e*/ 	.short	0x00ff


	//----- nvinfo : EIATTR_NUM_BARRIERS
	.align		4
        /*0030*/ 	.byte	0x02, 0x4c
        /*0032*/ 	.byte	0x01
	.zero		1


	//----- nvinfo : EIATTR_MERCURY_ISA_VERSION
	.align		4
        /*0034*/ 	.byte	0x03, 0x5f
        /*0036*/ 	.short	0x0101


	//----- nvinfo : EIATTR_VRC_CTA_INIT_COUNT
	.align		4
        /*0038*/ 	.byte	0x02, 0x4a
	.zero		1
	.zero		1


	//----- nvinfo : EIATTR_EXIT_INSTR_OFFSETS
	.align		4
        /*003c*/ 	.byte	0x04, 0x1c
        /*003e*/ 	.short	(.L_37 - .L_36)


	//   ....[0]....
.L_36:
        /*0040*/ 	.word	0x00000360


	//----- nvinfo : EIATTR_CBANK_PARAM_SIZE
	.align		4
.L_37:
        /*0044*/ 	.byte	0x03, 0x19
        /*0046*/ 	.short	0x0010


	//----- nvinfo : EIATTR_PARAM_CBANK
	.align		4
        /*0048*/ 	.byte	0x04, 0x0a
        /*004a*/ 	.short	(.L_39 - .L_38)
	.align		4
.L_38:
        /*004c*/ 	.word	index@(.nv.constant0._Z18transposeCoalescedPfPKf)
        /*0050*/ 	.short	0x0380
        /*0052*/ 	.short	0x0010


	//----- nvinfo : EIATTR_SW_WAR
	.align		4
.L_39:
        /*0054*/ 	.byte	0x04, 0x36
        /*0056*/ 	.short	(.L_41 - .L_40)
.L_40:
        /*0058*/ 	.word	0x00000008
.L_41:


//--------------------- .nv.info._Z14transposeNaivePfPKf --------------------------
	.section	.nv.info._Z14transposeNaivePfPKf,"",@"SHT_CUDA_INFO"
	.sectionflags	@""
	.align	4


	//----- nvinfo : EIATTR_CUDA_API_VERSION
	.align		4
        /*0000*/ 	.byte	0x04, 0x37
        /*0002*/ 	.short	(.L_43 - .L_42)
.L_42:
        /*0004*/ 	.word	0x00000082


	//----- nvinfo : EIATTR_KPARAM_INFO
	.align		4
.L_43:
        /*0008*/ 	.byte	0x04, 0x17
        /*000a*/ 	.short	(.L_45 - .L_44)
.L_44:
        /*000c*/ 	.word	0x00000000
        /*0010*/ 	.short	0x0001
        /*0012*/ 	.short	0x0008
        /*0014*/ 	.byte	0x00, 0xf5, 0x21, 0x00


	//----- nvinfo : EIATTR_KPARAM_INFO
	.align		4
.L_45:
        /*0018*/ 	.byte	0x04, 0x17
        /*001a*/ 	.short	(.L_47 - .L_46)
.L_46:
        /*001c*/ 	.word	0x00000000
        /*0020*/ 	.short	0x0000
        /*0022*/ 	.short	0x0000
        /*0024*/ 	.byte	0x00, 0xf5, 0x21, 0x00


	//----- nvinfo : EIATTR_SPARSE_MMA_MASK
	.align		4
.L_47:
        /*0028*/ 	.byte	0x03, 0x50
        /*002a*/ 	.short	0x0000


	//----- nvinfo : EIATTR_MAXREG_COUNT
	.align		4
        /*002c*/ 	.byte	0x03, 0x1b
        /*002e*/ 	.short	0x00ff


	//----- nvinfo : EIATTR_MERCURY_ISA_VERSION
	.align		4
        /*0030*/ 	.byte	0x03, 0x5f
        /*0032*/ 	.short	0x0101


	//----- nvinfo : EIATTR_VRC_CTA_INIT_COUNT
	.align		4
        /*0034*/ 	.byte	0x02, 0x4a
	.zero		1
	.zero		1


	//----- nvinfo : EIATTR_EXIT_INSTR_OFFSETS
	.align		4
        /*0038*/ 	.byte	0x04, 0x1c
        /*003a*/ 	.short	(.L_49 - .L_48)


	//   ....[0]....
.L_48:
        /*003c*/ 	.word	0x000001e0


	//----- nvinfo : EIATTR_CBANK_PARAM_SIZE
	.align		4
.L_49:
        /*0040*/ 	.byte	0x03, 0x19
        /*0042*/ 	.short	0x0010


	//----- nvinfo : EIATTR_PARAM_CBANK
	.align		4
        /*0044*/ 	.byte	0x04, 0x0a
        /*0046*/ 	.short	(.L_51 - .L_50)
	.align		4
.L_50:
        /*0048*/ 	.word	index@(.nv.constant0._Z14transposeNaivePfPKf)
        /*004c*/ 	.short	0x0380
        /*004e*/ 	.short	0x0010


	//----- nvinfo : EIATTR_SW_WAR
	.align		4
.L_51:
        /*0050*/ 	.byte	0x04, 0x36
        /*0052*/ 	.short	(.L_53 - .L_52)
.L_52:
        /*0054*/ 	.word	0x00000008
.L_53:


//--------------------- .nv.callgraph             --------------------------
	.section	.nv.callgraph,"",@"SHT_CUDA_CALLGRAPH"
	.align	4
	.sectionentsize	8
	.align		4
        /*0000*/ 	.word	0x00000000
	.align		4
        /*0004*/ 	.word	0xffffffff
	.align		4
        /*0008*/ 	.word	0x00000000
	.align		4
        /*000c*/ 	.word	0xfffffffe
	.align		4
        /*0010*/ 	.word	0x00000000
	.align		4
        /*0014*/ 	.word	0xfffffffd
	.align		4
        /*0018*/ 	.word	0x00000000
	.align		4
        /*001c*/ 	.word	0xfffffffc


//--------------------- .text._Z24transposeNoBankConflictsPfPKf --------------------------
	.section	.text._Z24transposeNoBankConflictsPfPKf,"ax",@progbits
	.align	128
        .global         _Z24transposeNoBankConflictsPfPKf
        .type           _Z24transposeNoBankConflictsPfPKf,@function
        .size           _Z24transposeNoBankConflictsPfPKf,(.L_x_3 - _Z24transposeNoBankConflictsPfPKf)
        .other          _Z24transposeNoBankConflictsPfPKf,@"STO_CUDA_ENTRY STV_DEFAULT"
_Z24transposeNoBankConflictsPfPKf:
.text._Z24transposeNoBankConflictsPfPKf:
[----:B------:R-:W-:Y:S01]  /*0000*/  LDC R1, c[0x0][0x37c] ;  /* 0x0000df00ff017b82 */ /* 0x000fe20000000800 */
[----:B------:R-:W0:Y:S07]  /*0010*/  S2R R6, SR_CTAID.X ;  /* 0x0000000000067919 */ /* 0x000e2e0000002500 */
[----:B------:R-:W1:Y:S01]  /*0020*/  LDC R4, c[0x0][0x370] ;  /* 0x0000dc00ff047b82 */ /* 0x000e620000000800 */
[----:B------:R-:W2:Y:S01]  /*0030*/  LDCU.64 UR6, c[0x0][0x358] ;  /* 0x00006b00ff0677ac */ /* 0x000ea20008000a00 */
[----:B------:R-:W0:Y:S01]  /*0040*/  S2R R5, SR_TID.X ;  /* 0x0000000000057919 */ /* 0x000e220000002100 */
[----:B------:R-:W3:Y:S05]  /*0050*/  S2R R0, SR_CTAID.Y ;  /* 0x0000000000007919 */ /* 0x000eea0000002600 */
[----:B------:R-:W4:Y:S01]  /*0060*/  LDC.64 R2, c[0x0][0x388] ;  /* 0x0000e200ff027b82 */ /* 0x000f220000000a00 */
[----:B------:R-:W3:Y:S01]  /*0070*/  S2R R7, SR_TID.Y ;  /* 0x0000000000077919 */ /* 0x000ee20000002200 */
[----:B-1----:R-:W-:-:S02]  /*0080*/  SHF.L.U32 R8, R4, 0x5, RZ ;  /* 0x0000000504087819 */ /* 0x002fc400000006ff */
[----:B0-----:R-:W-:Y:S02]  /*0090*/  LEA R9, R6, R5, 0x5 ;  /* 0x0000000506097211 */ /* 0x001fe400078e28ff */
[----:B---3--:R-:W-:-:S05]  /*00a0*/  LEA R10, R0, R7, 0x5 ;  /* 0x00000007000a7211 */ /* 0x008fca00078e28ff */
[----:B------:R-:W-:-:S04]  /*00b0*/  IMAD R9, R10, R8, R9 ;  /* 0x000000080a097224 */ /* 0x000fc800078e0209 */
[--C-:B----4-:R-:W-:Y:S01]  /*00c0*/  IMAD.WIDE R10, R9, 0x4, R2.reuse ;  /* 0x00000004090a7825 */ /* 0x110fe200078e0202 */
[CC--:B------:R-:W-:Y:S02]  /*00d0*/  LEA R15, R4.reuse, R9.reuse, 0x9 ;  /* 0x00000009040f7211 */ /* 0x0c0fe400078e48ff */
[C---:B------:R-:W-:Y:S02]  /*00e0*/  LEA R13, R4.reuse, R9, 0x8 ;  /* 0x00000009040d7211 */ /* 0x040fe400078e40ff */
[----:B------:R-:W-:Y:S01]  /*00f0*/  LEA R17, R4, R15, 0x8 ;  /* 0x0000000f04117211 */ /* 0x000fe200078e40ff */
[--C-:B------:R-:W-:Y:S01]  /*0100*/  IMAD.WIDE R14, R15, 0x4, R2.reuse ;  /* 0x000000040f0e7825 */ /* 0x100fe200078e0202 */
[----:B--2---:R-:W2:Y:S03]  /*0110*/  LDG.E R10, desc[UR6][R10.64] ;  /* 0x000000060a0a7981 */ /* 0x004ea6000c1e1900 */
[----:B------:R-:W-:-:S02]  /*0120*/  IMAD.WIDE R12, R13, 0x4, R2 ;  /* 0x000000040d0c7825 */ /* 0x000fc400078e0202 */
[----:B------:R-:W3:Y:S02]  /*0130*/  LDG.E R14, desc[UR6][R14.64] ;  /* 0x000000060e0e7981 */ /* 0x000ee4000c1e1900 */
[----:B------:R-:W-:Y:S02]  /*0140*/  IMAD.WIDE R2, R17, 0x4, R2 ;  /* 0x0000000411027825 */ /* 0x000fe400078e0202 */
[----:B------:R-:W4:Y:S04]  /*0150*/  LDG.E R12, desc[UR6][R12.64] ;  /* 0x000000060c0c7981 */ /* 0x000f28000c1e1900 */
[----:B------:R0:W5:Y:S01]  /*0160*/  LDG.E R18, desc[UR6][R2.64] ;  /* 0x0000000602127981 */ /* 0x000162000c1e1900 */
[----:B------:R-:W1:Y:S01]  /*0170*/  S2UR UR5, SR_CgaCtaId ;  /* 0x00000000000579c3 */ /* 0x000e620000008800 */
[----:B------:R-:W-:-:S07]  /*0180*/  UMOV UR4, 0x400 ;  /* 0x0000040000047882 */ /* 0x000fce0000000000 */
[----:B0-----:R-:W0:Y:S01]  /*0190*/  LDC.64 R2, c[0x0][0x380] ;  /* 0x0000e000ff027b82 */ /* 0x001e220000000a00 */
[----:B-1----:R-:W-:-:S06]  /*01a0*/  ULEA UR4, UR5, UR4, 0x18 ;  /* 0x0000000405047291 */ /* 0x002fcc000f8ec0ff */
[----:B------:R-:W-:-:S05]  /*01b0*/  LEA R16, R5, UR4, 0x2 ;  /* 0x0000000405107c11 */ /* 0x000fca000f8e10ff */
[----:B------:R-:W-:Y:S01]  /*01c0*/  IMAD R9, R7, 0x84, R16 ;  /* 0x0000008407097824 */ /* 0x000fe200078e0210 */
[----:B------:R-:W-:-:S04]  /*01d0*/  LEA R16, R5, R16, 0x7 ;  /* 0x0000001005107211 */ /* 0x000fc800078e38ff */
[----:B------:R-:W-:Y:S02]  /*01e0*/  LEA R16, R7, R16, 0x2 ;  /* 0x0000001007107211 */ /* 0x000fe400078e10ff */
[----:B------:R-:W-:Y:S02]  /*01f0*/  LEA R5, R0, R5, 0x5 ;  /* 0x0000000500057211 */ /* 0x000fe400078e28ff */
[----:B------:R-:W-:-:S05]  /*0200*/  LEA R6, R6, R7, 0x5 ;  /* 0x0000000706067211 */ /* 0x000fca00078e28ff */
[----:B------:R-:W-:-:S05]  /*0210*/  IMAD R5, R8, R6, R5 ;  /* 0x0000000608057224 */ /* 0x000fca00078e0205 */
[CC--:B------:R-:W-:Y:S02]  /*0220*/  LEA R17, R4.reuse, R5.reuse, 0x9 ;  /* 0x0000000504117211 */ /* 0x0c0fe400078e48ff */
[C---:B------:R-:W-:Y:S02]  /*0230*/  LEA R7, R4.reuse, R5, 0x8 ;  /* 0x0000000504077211 */ /* 0x040fe400078e40ff */
[----:B------:R-:W-:Y:S01]  /*0240*/  LEA R21, R4, R17, 0x8 ;  /* 0x0000001104157211 */ /* 0x000fe200078e40ff */
[----:B0-----:R-:W-:-:S04]  /*0250*/  IMAD.WIDE R4, R5, 0x4, R2 ;  /* 0x0000000405047825 */ /* 0x001fc800078e0202 */
[--C-:B------:R-:W-:Y:S01]  /*0260*/  IMAD.WIDE R6, R7, 0x4, R2.reuse ;  /* 0x0000000407067825 */ /* 0x100fe200078e0202 */
[----:B--2---:R-:W-:Y:S04]  /*0270*/  STS [R9], R10 ;  /* 0x0000000a09007388 */ /* 0x004fe80000000800 */
[----:B---3--:R-:W-:Y:S04]  /*0280*/  STS [R9+0x840], R14 ;  /* 0x0008400e09007388 */ /* 0x008fe80000000800 */
[----:B----4-:R-:W-:Y:S04]  /*0290*/  STS [R9+0x420], R12 ;  /* 0x0004200c09007388 */ /* 0x010fe80000000800 */
[----:B-----5:R0:W-:Y:S01]  /*02a0*/  STS [R9+0xc60], R18 ;  /* 0x000c601209007388 */ /* 0x0201e20000000800 */
[----:B------:R-:W-:Y:S06]  /*02b0*/  BAR.SYNC.DEFER_BLOCKING 0x0 ;  /* 0x0000000000007b1d */ /* 0x000fec0000010000 */
[----:B------:R-:W1:Y:S04]  /*02c0*/  LDS R11, [R16] ;  /* 0x00000000100b7984 */ /* 0x000e680000000800 */
[----:B------:R-:W2:Y:S04]  /*02d0*/  LDS R13, [R16+0x20] ;  /* 0x00002000100d7984 */ /* 0x000ea80000000800 */
[----:B------:R-:W3:Y:S04]  /*02e0*/  LDS R15, [R16+0x40] ;  /* 0x00004000100f7984 */ /* 0x000ee80000000800 */
[----:B------:R-:W4:Y:S01]  /*02f0*/  LDS R19, [R16+0x60] ;  /* 0x0000600010137984 */ /* 0x000f220000000800 */
[----:B0-----:R-:W-:-:S04]  /*0300*/  IMAD.WIDE R8, R17, 0x4, R2 ;  /* 0x0000000411087825 */ /* 0x001fc800078e0202 */
[----:B------:R-:W-:Y:S01]  /*0310*/  IMAD.WIDE R2, R21, 0x4, R2 ;  /* 0x0000000415027825 */ /* 0x000fe200078e0202 */
[----:B-1----:R-:W-:Y:S04]  /*0320*/  STG.E desc[UR6][R4.64], R11 ;  /* 0x0000000b04007986 */ /* 0x002fe8000c101906 */
[----:B--2---:R-:W-:Y:S04]  /*0330*/  STG.E desc[UR6][R6.64], R13 ;  /* 0x0000000d06007986 */ /* 0x004fe8000c101906 */
[----:B---3--:R-:W-:Y:S04]  /*0340*/  STG.E desc[UR6][R8.64], R15 ;  /* 0x0000000f08007986 */ /* 0x008fe8000c101906 */
[----:B----4-:R-:W-:Y:S01]  /*0350*/  STG.E desc[UR6][R2.64], R19 ;  /* 0x0000001302007986 */ /* 0x010fe2000c101906 */
[----:B------:R-:W-:Y:S05]  /*0360*/  EXIT ;  /* 0x000000000000794d */ /* 0x000fea0003800000 */
.L_x_0:
[----:B------:R-:W-:-:S00]  /*0370*/  BRA `(.L_x_0) ;  /* 0xfffffffc00fc7947 */ /* 0x000fc0000383ffff */
[----:B------:R-:W-:-:S00]  /*0380*/  NOP ;  /* 0x0000000000007918 */ /* 0x000fc00000000000 */
[----:B------:R-:W-:-:S00]  /*0390*/  NOP ;  /* 0x0000000000007918 */ /* 0x000fc00000000000 */
[----:B------:R-:W-:-:S00]  /*03a0*/  NOP ;  /* 0x0000000000007918 */ /* 0x000fc00000000000 */
[----:B------:R-:W-:-:S00]  /*03b0*/  NOP ;  /* 0x0000000000007918 */ /* 0x000fc00000000000 */
[----:B------:R-:W-:-:S00]  /*03c0*/  NOP ;  /* 0x0000000000007918 */ /* 0x000fc00000000000 */
[----:B------:R-:W-:-:S00]  /*03d0*/  NOP ;  /* 0x0000000000007918 */ /* 0x000fc00000000000 */
[----:B------:R-:W-:-:S00]  /*03e0*/  NOP ;  /* 0x0000000000007918 */ /* 0x000fc00000000000 */
[----:B------:R-:W-:-:S00]  /*03f0*/  NOP ;  /* 0x0000000000007918 */ /* 0x000fc00000000000 */
.L_x_3:


//--------------------- .text._Z18transposeCoalescedPfPKf --------------------------
	.section	.text._Z18transposeCoalescedPfPKf,"ax",@progbits
	.align	128
        .global         _Z18transposeCoalescedPfPKf
        .type           _Z18transposeCoalescedPfPKf,@function
        .size           _Z18transposeCoalescedPfPKf,(.L_x_4 - _Z18transposeCoalescedPfPKf)
        .other          _Z18transposeCoalescedPfPKf,@"STO_CUDA_ENTRY STV_DEFAULT"
_Z18transposeCoalescedPfPKf:
.text._Z18transposeCoalescedPfPKf:
        /* <DEDUP_REMOVED lines=27> */
[----:B------:R-:W-:-:S04]  /*01b0*/  LEA R16, R5, UR4, 0x2 ;  /* 0x0000000405107c11 */ /* 0x000fc8000f8e10ff */
[----:B------:R-:W-:Y:S01]  /*01c0*/  LEA R9, R7, R16, 0x7 ;  /* 0x0000001007097211 */ /* 0x000fe200078e38ff */
[----:B------:R-:W-:-:S05]  /*01d0*/  IMAD R16, R5, 0x7c, R16 ;  /* 0x0000007c05107824 */ /* 0x000fca00078e0210 */
        /* <DEDUP_REMOVED lines=25> */
.L_x_1:
        /* <DEDUP_REMOVED lines=9> */
.L_x_4:


//--------------------- .text._Z14transposeNaivePfPKf --------------------------
	.section	.text._Z14transposeNaivePfPKf,"ax",@progbits
	.align	128
        .global         _Z14transposeNaivePfPKf
        .type           _Z14transposeNaivePfPKf,@function
        .size           _Z14transposeNaivePfPKf,(.L_x_5 - _Z14transposeNaivePfPKf)
        .other          _Z14transposeNaivePfPKf,@"STO_CUDA_ENTRY STV_DEFAULT"
_Z14transposeNaivePfPKf:
.text._Z14transposeNaivePfPKf:
[----:B------:R-:W-:Y:S01]  /*0000*/  LDC R1, c[0x0][0x37c] ;  /* 0x0000df00ff017b82 */ /* 0x000fe20000000800 */
[----:B------:R-:W0:Y:S07]  /*0010*/  S2R R0, SR_CTAID.X ;  /* 0x0000000000007919 */ /* 0x000e2e0000002500 */
[----:B------:R-:W1:Y:S01]  /*0020*/  LDC R12, c[0x0][0x370] ;  /* 0x0000dc00ff0c7b82 */ /* 0x000e620000000800 */
[----:B------:R-:W2:Y:S01]  /*0030*/  LDCU.64 UR4, c[0x0][0x358] ;  /* 0x00006b00ff0477ac */ /* 0x000ea20008000a00 */
[----:B------:R-:W0:Y:S01]  /*0040*/  S2R R5, SR_TID.X ;  /* 0x0000000000057919 */ /* 0x000e220000002100 */
[----:B------:R-:W3:Y:S05]  /*0050*/  S2R R9, SR_CTAID.Y ;  /* 0x0000000000097919 */ /* 0x000eea0000002600 */
[----:B------:R-:W4:Y:S01]  /*0060*/  LDC.64 R2, c[0x0][0x388] ;  /* 0x0000e200ff027b82 */ /* 0x000f220000000a00 */
[----:B------:R-:W3:Y:S07]  /*0070*/  S2R R4, SR_TID.Y ;  /* 0x0000000000047919 */ /* 0x000eee0000002200 */
[----:B------:R-:W5:Y:S01]  /*0080*/  LDC.64 R6, c[0x0][0x380] ;  /* 0x0000e000ff067b82 */ /* 0x000f620000000a00 */
[----:B-1----:R-:W-:-:S02]  /*0090*/  SHF.L.U32 R8, R12, 0x5, RZ ;  /* 0x000000050c087819 */ /* 0x002fc400000006ff */
[----:B0-----:R-:W-:Y:S02]  /*00a0*/  LEA R0, R0, R5, 0x5 ;  /* 0x0000000500007211 */ /* 0x001fe400078e28ff */
[----:B---3--:R-:W-:-:S05]  /*00b0*/  LEA R9, R9, R4, 0x5 ;  /* 0x0000000409097211 */ /* 0x008fca00078e28ff */
[----:B------:R-:W-:-:S04]  /*00c0*/  IMAD R11, R9, R8, R0 ;  /* 0x00000008090b7224 */ /* 0x000fc800078e0200 */
[----:B----4-:R-:W-:-:S06]  /*00d0*/  IMAD.WIDE R4, R11, 0x4, R2 ;  /* 0x000000040b047825 */ /* 0x010fcc00078e0202 */
[----:B--2---:R-:W2:Y:S01]  /*00e0*/  LDG.E R5, desc[UR4][R4.64] ;  /* 0x0000000404057981 */ /* 0x004ea2000c1e1900 */
[----:B------:R-:W-:Y:S01]  /*00f0*/  IMAD R9, R0, R8, R9 ;  /* 0x0000000800097224 */ /* 0x000fe200078e0209 */
[----:B------:R-:W-:-:S03]  /*0100*/  LEA R13, R12, R11, 0x8 ;  /* 0x0000000b0c0d7211 */ /* 0x000fc600078e40ff */
[----:B-----5:R-:W-:-:S04]  /*0110*/  IMAD.WIDE R6, R9, 0x4, R6 ;  /* 0x0000000409067825 */ /* 0x020fc800078e0206 */
[----:B------:R-:W-:Y:S01]  /*0120*/  IMAD.WIDE R8, R13, 0x4, R2 ;  /* 0x000000040d087825 */ /* 0x000fe200078e0202 */
[----:B--2---:R-:W-:Y:S05]  /*0130*/  STG.E desc[UR4][R6.64], R5 ;  /* 0x0000000506007986 */ /* 0x004fea000c101904 */
[----:B------:R-:W2:Y:S01]  /*0140*/  LDG.E R9, desc[UR4][R8.64] ;  /* 0x0000000408097981 */ /* 0x000ea2000c1e1900 */
[----:B------:R-:W-:-:S05]  /*0150*/  LEA R13, R12, R11, 0x9 ;  /* 0x0000000b0c0d7211 */ /* 0x000fca00078e48ff */
[--C-:B------:R-:W-:Y:S01]  /*0160*/  IMAD.WIDE R10, R13, 0x4, R2.reuse ;  /* 0x000000040d0a7825 */ /* 0x100fe200078e0202 */
[----:B------:R-:W-:Y:S01]  /*0170*/  LEA R13, R12, R13, 0x8 ;  /* 0x0000000d0c0d7211 */ /* 0x000fe200078e40ff */
[----:B--2---:R-:W-:Y:S04]  /*0180*/  STG.E desc[UR4][R6.64+0x20], R9 ;  /* 0x0000200906007986 */ /* 0x004fe8000c101904 */
[----:B------:R-:W2:Y:S01]  /*0190*/  LDG.E R11, desc[UR4][R10.64] ;  /* 0x000000040a0b7981 */ /* 0x000ea2000c1e1900 */
[----:B------:R-:W-:-:S03]  /*01a0*/  IMAD.WIDE R2, R13, 0x4, R2 ;  /* 0x000000040d027825 */ /* 0x000fc600078e0202 */
[----:B--2---:R-:W-:Y:S04]  /*01b0*/  STG.E desc[UR4][R6.64+0x40], R11 ;  /* 0x0000400b06007986 */ /* 0x004fe8000c101904 */
[----:B------:R-:W2:Y:S04]  /*01c0*/  LDG.E R3, desc[UR4][R2.64] ;  /* 0x0000000402037981 */ /* 0x000ea8000c1e1900 */
[----:B--2---:R-:W-:Y:S01]  /*01d0*/  STG.E desc[UR4][R6.64+0x60], R3 ;  /* 0x0000600306007986 */ /* 0x004fe2000c101904 */
[----:B------:R-:W-:Y:S05]  /*01e0*/  EXIT ;  /* 0x000000000000794d */ /* 0x000fea0003800000 */
.L_x_2:
        /* <DEDUP_REMOVED lines=9> */
.L_x_5:


//--------------------- .nv.shared._Z24transposeNoBankConflictsPfPKf --------------------------
	.section	.nv.shared._Z24transposeNoBankConflictsPfPKf,"aw",@nobits
	.sectionflags	@""
	.align	4
.nv.shared._Z24transposeNoBankConflictsPfPKf:
	.zero		5248


//--------------------- .nv.shared.reserved.0     --------------------------
	.section	.nv.shared.reserved.0,"aw",@nobits
	.weak		__nv_reservedSMEM_offset_0_alias
	.size		__nv_reservedSMEM_offset_0_alias, 0, 64
	.other		__nv_reservedSMEM_offset_0_alias,@"STO_CUDA_RESERVED_SHARED STV_DEFAULT"
__nv_reservedSMEM_offset_0_alias:
	.zero		0
	.zero		64


//--------------------- .nv.shared._Z18transposeCoalescedPfPKf --------------------------
	.section	.nv.shared._Z18transposeCoalescedPfPKf,"aw",@nobits
	.sectionflags	@""
	.align	4
.nv.shared._Z18transposeCoalescedPfPKf:
	.zero		5120


//--------------------- .nv.constant0._Z24transposeNoBankConflictsPfPKf --------------------------
	.section	.nv.constant0._Z24transposeNoBankConflictsPfPKf,"a",@progbits
	.sectionflags	@""
	.align	4
.nv.constant0._Z24transposeNoBankConflictsPfPKf:
	.zero		912


//--------------------- .nv.constant0._Z18transposeCoalescedPfPKf --------------------------
	.section	.nv.constant0._Z18transposeCoalescedPfPKf,"a",@progbits
	.sectionflags	@""
	.align	4
.nv.constant0._Z18transposeCoalescedPfPKf:
	.zero		912


//--------------------- .nv.constant0._Z14transposeNaivePfPKf --------------------------
	.section	.nv.constant0._Z14transposeNaivePfPKf,"a",@progbits
	.sectionflags	@""
	.align	4
.nv.constant0._Z14transposeNaivePfPKf:
	.zero		912


//--------------------- SYMBOLS --------------------------

	.type		.nv.reservedSmem.offset0,@object
	.size		.nv.reservedSmem.offset0,0x4
	.type		.nv.reservedSmem.cap,@object
	.size		.nv.reservedSmem.cap,0x4
